//
// Generated by NVIDIA NVVM Compiler
//
// Compiler Build ID: CL-36424714
// Cuda compilation tools, release 13.0, V13.0.88
// Based on NVVM 20.0.0
//

.version 9.0
.target sm_100
.address_size 64

	// .globl	_Z11UpdateTwiceP6__halfPff

.visible .entry _Z11UpdateTwiceP6__halfPff(
	.param .u64 .ptr .align 1 _Z11UpdateTwiceP6__halfPff_param_0,
	.param .u64 .ptr .align 1 _Z11UpdateTwiceP6__halfPff_param_1,
	.param .f32 _Z11UpdateTwiceP6__halfPff_param_2
)
{
	.reg .b16 	%rs<3>;
	.reg .b32 	%r<5>;
	.reg .b32 	%f<8>;
	.reg .b64 	%rd<9>;
	.reg .b64 	%fd<21>;

	ld.param.u64 	%rd1, [_Z11UpdateTwiceP6__halfPff_param_0];
	ld.param.u64 	%rd2, [_Z11UpdateTwiceP6__halfPff_param_1];
	ld.param.f32 	%f3, [_Z11UpdateTwiceP6__halfPff_param_2];
	cvta.to.global.u64 	%rd3, %rd2;
	cvta.to.global.u64 	%rd4, %rd1;
	mov.u32 	%r1, %ctaid.x;
	mov.u32 	%r2, %ntid.x;
	mov.u32 	%r3, %tid.x;
	mad.lo.s32 	%r4, %r1, %r2, %r3;
	mul.wide.s32 	%rd5, %r4, 2;
	add.s64 	%rd6, %rd4, %rd5;
	ld.global.u16 	%rs1, [%rd6];
	// begin inline asm
	{  cvt.f32.f16 %f1, %rs1;}

	// end inline asm
	mul.wide.s32 	%rd7, %r4, 4;
	add.s64 	%rd8, %rd3, %rd7;
	cvt.f64.f32 	%fd1, %f3;
	mov.f64 	%fd2, 0d3FF0000000000000;
	sub.f64 	%fd3, %fd2, %fd1;
	ld.global.f32 	%f4, [%rd8];
	cvt.f64.f32 	%fd4, %f1;
	cvt.f64.f32 	%fd5, %f4;
	fma.rn.f64 	%fd6, %fd5, 0d3FE0000000000000, %fd4;
	cvt.rn.f32.f64 	%f5, %fd6;
	cvt.f64.f32 	%fd7, %f5;
	mul.f64 	%fd8, %fd7, %fd7;
	mul.f64 	%fd9, %fd8, %fd7;
	fma.rn.f64 	%fd10, %fd3, %fd7, %fd9;
	mul.f64 	%fd11, %fd10, 0d3FE0000000000000;
	sub.f64 	%fd12, %fd5, %fd11;
	cvt.rn.f32.f64 	%f6, %fd12;
	cvt.f64.f32 	%fd13, %f6;
	fma.rn.f64 	%fd14, %fd13, 0d3FE0000000000000, %fd7;
	cvt.rn.f32.f64 	%f2, %fd14;
	cvt.f64.f32 	%fd15, %f2;
	mul.f64 	%fd16, %fd15, %fd15;
	mul.f64 	%fd17, %fd16, %fd15;
	fma.rn.f64 	%fd18, %fd3, %fd15, %fd17;
	mul.f64 	%fd19, %fd18, 0d3FE0000000000000;
	sub.f64 	%fd20, %fd13, %fd19;
	cvt.rn.f32.f64 	%f7, %fd20;
	// begin inline asm
	{  cvt.rn.f16.f32 %rs2, %f2;}

	// end inline asm
	st.global.u16 	[%rd6], %rs2;
	st.global.f32 	[%rd8], %f7;
	ret;

}


// ===== COMPILED SASS (sm_100) =====

	.target	sm_100

	.elftype	@"ET_EXEC"


//--------------------- .note.nv.tkinfo           --------------------------
	.section	.note.nv.tkinfo,"",@"SHT_NOTE"
	.sectionflags	@"SHF_NOTE_NV_TKINFO"
	.tkinfo
        /*0018*/ 	.word	0x00000002
        /*0030*/ 	.string	""
        /*0030*/ 	.string	"ptxas"
        /*0030*/ 	.string	"Cuda compilation tools, release 13.0, V13.0.88"
        /*0030*/ 	.string	"Build cuda_13.0.r13.0/compiler.36424714_0"
        /*0030*/ 	.string	"-arch sm_100 -m 64 "



//--------------------- .note.nv.cuinfo           --------------------------
	.section	.note.nv.cuinfo,"",@"SHT_NOTE"
	.sectionflags	@"SHF_NOTE_NV_CUINFO"
        /*0018*/ 	.short	0x0002
        /*001a*/ 	.short	0x0064
        /*001c*/ 	.short	0x0082
	.zero		2


//--------------------- .nv.info                  --------------------------
	.section	.nv.info,"",@"SHT_CUDA_INFO"
	.align	4


	//----- nvinfo : EIATTR_REGCOUNT
	.align		4
        /*0000*/ 	.byte	0x04, 0x2f
        /*0002*/ 	.short	(.L_1 - .L_0)
	.align		4
.L_0:
        /*0004*/ 	.word	index@(_Z11UpdateTwiceP6__halfPff)
        /*0008*/ 	.word	0x00000014


	//----- nvinfo : EIATTR_FRAME_SIZE
	.align		4
.L_1:
        /*000c*/ 	.byte	0x04, 0x11
        /*000e*/ 	.short	(.L_3 - .L_2)
	.align		4
.L_2:
        /*0010*/ 	.word	index@(_Z11UpdateTwiceP6__halfPff)
        /*0014*/ 	.word	0x00000000


	//----- nvinfo : EIATTR_MIN_STACK_SIZE
	.align		4
.L_3:
        /*0018*/ 	.byte	0x04, 0x12
        /*001a*/ 	.short	(.L_5 - .L_4)
	.align		4
.L_4:
        /*001c*/ 	.word	index@(_Z11UpdateTwiceP6__halfPff)
        /*0020*/ 	.word	0x00000000
.L_5:


//--------------------- .nv.compat                --------------------------
	.section	.nv.compat,"",@"SHT_CUDA_COMPAT_INFO"
	.align	4
        /*0000*/ 	.byte	0x02, 0x09, 0x00, 0x00, 0x02, 0x02, 0x01, 0x00, 0x02, 0x05, 0x05, 0x00, 0x03, 0x07, 0x01, 0x01
        /*0010*/ 	.byte	0x02, 0x03, 0x00, 0x00, 0x02, 0x06, 0x01, 0x00, 0x04, 0x0b, 0x08, 0x00, 0x01, 0x00, 0x00, 0x00
        /*0020*/ 	.byte	0x00, 0x00, 0x00, 0x00


//--------------------- .nv.info._Z11UpdateTwiceP6__halfPff --------------------------
	.section	.nv.info._Z11UpdateTwiceP6__halfPff,"",@"SHT_CUDA_INFO"
	.sectionflags	@""
	.align	4


	//----- nvinfo : EIATTR_CUDA_API_VERSION
	.align		4
        /*0000*/ 	.byte	0x04, 0x37
        /*0002*/ 	.short	(.L_7 - .L_6)
.L_6:
        /*0004*/ 	.word	0x00000082


	//----- nvinfo : EIATTR_KPARAM_INFO
	.align		4
.L_7:
        /*0008*/ 	.byte	0x04, 0x17
        /*000a*/ 	.short	(.L_9 - .L_8)
.L_8:
        /*000c*/ 	.word	0x00000000
        /*0010*/ 	.short	0x0002
        /*0012*/ 	.short	0x0010
        /*0014*/ 	.byte	0x00, 0xf0, 0x11, 0x00


	//----- nvinfo : EIATTR_KPARAM_INFO
	.align		4
.L_9:
        /*0018*/ 	.byte	0x04, 0x17
        /*001a*/ 	.short	(.L_11 - .L_10)
.L_10:
        /*001c*/ 	.word	0x00000000
        /*0020*/ 	.short	0x0001
        /*0022*/ 	.short	0x0008
        /*0024*/ 	.byte	0x00, 0xf5, 0x21, 0x00


	//----- nvinfo : EIATTR_KPARAM_INFO
	.align		4
.L_11:
        /*0028*/ 	.byte	0x04, 0x17
        /*002a*/ 	.short	(.L_13 - .L_12)
.L_12:
        /*002c*/ 	.word	0x00000000
        /*0030*/ 	.short	0x0000
        /*0032*/ 	.short	0x0000
        /*0034*/ 	.byte	0x00, 0xf5, 0x21, 0x00


	//----- nvinfo : EIATTR_SPARSE_MMA_MASK
	.align		4
.L_13:
        /*0038*/ 	.byte	0x03, 0x50
        /*003a*/ 	.short	0x0000


	//----- nvinfo : EIATTR_MAXREG_COUNT
	.align		4
        /*003c*/ 	.byte	0x03, 0x1b
        /*003e*/ 	.short	0x00ff


	//----- nvinfo : EIATTR_MERCURY_ISA_VERSION
	.align		4
        /*0040*/ 	.byte	0x03, 0x5f
        /*0042*/ 	.short	0x0101


	//----- nvinfo : EIATTR_VRC_CTA_INIT_COUNT
	.align		4
        /*0044*/ 	.byte	0x02, 0x4a
	.zero		1
	.zero		1


	//----- nvinfo : EIATTR_EXIT_INSTR_OFFSETS
	.align		4
        /*0048*/ 	.byte	0x04, 0x1c
        /*004a*/ 	.short	(.L_15 - .L_14)


	//   ....[0]....
.L_14:
        /*004c*/ 	.word	0x00000260


	//----- nvinfo : EIATTR_CBANK_PARAM_SIZE
	.align		4
.L_15:
        /*0050*/ 	.byte	0x03, 0x19
        /*0052*/ 	.short	0x0014


	//----- nvinfo : EIATTR_PARAM_CBANK
	.align		4
        /*0054*/ 	.byte	0x04, 0x0a
        /*0056*/ 	.short	(.L_17 - .L_16)
	.align		4
.L_16:
        /*0058*/ 	.word	index@(.nv.constant0._Z11UpdateTwiceP6__halfPff)
        /*005c*/ 	.short	0x0380
        /*005e*/ 	.short	0x0014


	//----- nvinfo : EIATTR_SW_WAR
	.align		4
.L_17:
        /*0060*/ 	.byte	0x04, 0x36
        /*0062*/ 	.short	(.L_19 - .L_18)
.L_18:
        /*0064*/ 	.word	0x00000008
.L_19:


//--------------------- .nv.callgraph             --------------------------
	.section	.nv.callgraph,"",@"SHT_CUDA_CALLGRAPH"
	.align	4
	.sectionentsize	8
	.align		4
        /*0000*/ 	.word	0x00000000
	.align		4
        /*0004*/ 	.word	0xffffffff
	.align		4
        /*0008*/ 	.word	0x00000000
	.align		4
        /*000c*/ 	.word	0xfffffffe
	.align		4
        /*0010*/ 	.word	0x00000000
	.align		4
        /*0014*/ 	.word	0xfffffffd
	.align		4
        /*0018*/ 	.word	0x00000000
	.align		4
        /*001c*/ 	.word	0xfffffffc


//--------------------- .text._Z11UpdateTwiceP6__halfPff --------------------------
	.section	.text._Z11UpdateTwiceP6__halfPff,"ax",@progbits
	.align	128
        .global         _Z11UpdateTwiceP6__halfPff
        .type           _Z11UpdateTwiceP6__halfPff,@function
        .size           _Z11UpdateTwiceP6__halfPff,(.L_x_1 - _Z11UpdateTwiceP6__halfPff)
        .other          _Z11UpdateTwiceP6__halfPff,@"STO_CUDA_ENTRY STV_DEFAULT"
_Z11UpdateTwiceP6__halfPff:
.text._Z11UpdateTwiceP6__halfPff:
[----:B------:R-:W-:Y:S01]  /*0000*/  LDC R1, c[0x0][0x37c] ;  /* 0x0000df00ff017b82 */ /* 0x000fe20000000800 */
[----:B------:R-:W0:Y:S07]  /*0010*/  S2R R0, SR_TID.X ;  /* 0x0000000000007919 */ /* 0x000e2e0000002100 */
[----:B------:R-:W0:Y:S01]  /*0020*/  S2UR UR6, SR_CTAID.X ;  /* 0x00000000000679c3 */ /* 0x000e220000002500 */
[----:B------:R-:W1:Y:S07]  /*0030*/  LDCU.64 UR4, c[0x0][0x358] ;  /* 0x00006b00ff0477ac */ /* 0x000e6e0008000a00 */
[----:B------:R-:W0:Y:S08]  /*0040*/  LDC R7, c[0x0][0x360] ;  /* 0x0000d800ff077b82 */ /* 0x000e300000000800 */
[----:B------:R-:W2:Y:S08]  /*0050*/  LDC.64 R4, c[0x0][0x380] ;  /* 0x0000e000ff047b82 */ /* 0x000eb00000000a00 */
[----:B------:R-:W3:Y:S01]  /*0060*/  LDC.64 R2, c[0x0][0x388] ;  /* 0x0000e200ff027b82 */ /* 0x000ee20000000a00 */
[----:B0-----:R-:W-:Y:S01]  /*0070*/  IMAD R7, R7, UR6, R0 ;  /* 0x0000000607077c24 */ /* 0x001fe2000f8e0200 */
[----:B------:R-:W0:Y:S03]  /*0080*/  LDCU UR6, c[0x0][0x390] ;  /* 0x00007200ff0677ac */ /* 0x000e260008000800 */
[----:B--2---:R-:W-:-:S05]  /*0090*/  IMAD.WIDE R4, R7, 0x2, R4 ;  /* 0x0000000207047825 */ /* 0x004fca00078e0204 */
[----:B-1----:R-:W2:Y:S01]  /*00a0*/  LDG.E.U16 R0, desc[UR4][R4.64] ;  /* 0x0000000404007981 */ /* 0x002ea2000c1e1500 */
[----:B---3--:R-:W-:-:S05]  /*00b0*/  IMAD.WIDE R2, R7, 0x4, R2 ;  /* 0x0000000407027825 */ /* 0x008fca00078e0202 */
[----:B------:R-:W3:Y:S01]  /*00c0*/  LDG.E R8, desc[UR4][R2.64] ;  /* 0x0000000402087981 */ /* 0x000ee2000c1e1900 */
[----:B--2---:R-:W-:-:S04]  /*00d0*/  HADD2.F32 R0, -RZ, R0.H0_H0 ;  /* 0x20000000ff007230 */ /* 0x004fc80000004100 */
[----:B------:R-:W-:Y:S08]  /*00e0*/  F2F.F64.F32 R6, R0 ;  /* 0x0000000000067310 */ /* 0x000ff00000201800 */
[----:B---3--:R-:W1:Y:S02]  /*00f0*/  F2F.F64.F32 R8, R8 ;  /* 0x0000000800087310 */ /* 0x008e640000201800 */
[----:B-1----:R-:W-:-:S10]  /*0100*/  DFMA R10, R8, 0.5, R6 ;  /* 0x3fe00000080a782b */ /* 0x002fd40000000006 */
[----:B------:R-:W1:Y:S08]  /*0110*/  F2F.F32.F64 R10, R10 ;  /* 0x0000000a000a7310 */ /* 0x000e700000301000 */
[----:B-1----:R-:W1:Y:S08]  /*0120*/  F2F.F64.F32 R12, R10 ;  /* 0x0000000a000c7310 */ /* 0x002e700000201800 */
[----:B0-----:R-:W0:Y:S01]  /*0130*/  F2F.F64.F32 R6, UR6 ;  /* 0x0000000600067d10 */ /* 0x001e220008201800 */
[----:B-1----:R-:W-:-:S02]  /*0140*/  DMUL R14, R12, R12 ;  /* 0x0000000c0c0e7228 */ /* 0x002fc40000000000 */
[----:B0-----:R-:W-:-:S06]  /*0150*/  DADD R6, -R6, 1 ;  /* 0x3ff0000006067429 */ /* 0x001fcc0000000100 */
[----:B------:R-:W-:-:S08]  /*0160*/  DMUL R14, R12, R14 ;  /* 0x0000000e0c0e7228 */ /* 0x000fd00000000000 */
[----:B------:R-:W-:-:S08]  /*0170*/  DFMA R14, R6, R12, R14 ;  /* 0x0000000c060e722b */ /* 0x000fd0000000000e */
[----:B------:R-:W-:-:S06]  /*0180*/  DFMA R14, R14, -0.5, R8 ;  /* 0xbfe000000e0e782b */ /* 0x000fcc0000000008 */
[----:B------:R-:W0:Y:S08]  /*0190*/  F2F.F32.F64 R8, R14 ;  /* 0x0000000e00087310 */ /* 0x000e300000301000 */
[----:B0-----:R-:W0:Y:S02]  /*01a0*/  F2F.F64.F32 R8, R8 ;  /* 0x0000000800087310 */ /* 0x001e240000201800 */
[----:B0-----:R-:W-:-:S10]  /*01b0*/  DFMA R12, R8, 0.5, R12 ;  /* 0x3fe00000080c782b */ /* 0x001fd4000000000c */
[----:B------:R-:W0:Y:S08]  /*01c0*/  F2F.F32.F64 R12, R12 ;  /* 0x0000000c000c7310 */ /* 0x000e300000301000 */
[----:B0-----:R-:W0:Y:S02]  /*01d0*/  F2F.F64.F32 R10, R12 ;  /* 0x0000000c000a7310 */ /* 0x001e240000201800 */
[----:B0-----:R-:W-:-:S08]  /*01e0*/  DMUL R16, R10, R10 ;  /* 0x0000000a0a107228 */ /* 0x001fd00000000000 */
[----:B------:R-:W-:-:S08]  /*01f0*/  DMUL R16, R10, R16 ;  /* 0x000000100a107228 */ /* 0x000fd00000000000 */
[----:B------:R-:W-:-:S08]  /*0200*/  DFMA R16, R6, R10, R16 ;  /* 0x0000000a0610722b */ /* 0x000fd00000000010 */
[----:B------:R-:W-:Y:S01]  /*0210*/  DFMA R16, R16, -0.5, R8 ;  /* 0xbfe000001010782b */ /* 0x000fe20000000008 */
[----:B------:R-:W-:-:S09]  /*0220*/  F2FP.F16.F32.PACK_AB R0, RZ, R12 ;  /* 0x0000000cff00723e */ /* 0x000fd200000000ff */
[----:B------:R-:W0:Y:S01]  /*0230*/  F2F.F32.F64 R17, R16 ;  /* 0x0000001000117310 */ /* 0x000e220000301000 */
[----:B------:R-:W-:Y:S04]  /*0240*/  STG.E.U16 desc[UR4][R4.64], R0 ;  /* 0x0000000004007986 */ /* 0x000fe8000c101504 */
[----:B0-----:R-:W-:Y:S01]  /*0250*/  STG.E desc[UR4][R2.64], R17 ;  /* 0x0000001102007986 */ /* 0x001fe2000c101904 */
[----:B------:R-:W-:Y:S05]  /*0260*/  EXIT ;  /* 0x000000000000794d */ /* 0x000fea0003800000 */
.L_x_0:
[----:B------:R-:W-:-:S00]  /*0270*/  BRA `(.L_x_0) ;  /* 0xfffffffc00fc7947 */ /* 0x000fc0000383ffff */
[----:B------:R-:W-:-:S00]  /*0280*/  NOP ;  /* 0x0000000000007918 */ /* 0x000fc00000000000 */
[----:B------:R-:W-:-:S00]  /*0290*/  NOP ;  /* 0x0000000000007918 */ /* 0x000fc00000000000 */
[----:B------:R-:W-:-:S00]  /*02a0*/  NOP ;  /* 0x0000000000007918 */ /* 0x000fc00000000000 */
[----:B------:R-:W-:-:S00]  /*02b0*/  NOP ;  /* 0x0000000000007918 */ /* 0x000fc00000000000 */
[----:B------:R-:W-:-:S00]  /*02c0*/  NOP ;  /* 0x0000000000007918 */ /* 0x000fc00000000000 */
[----:B------:R-:W-:-:S00]  /*02d0*/  NOP ;  /* 0x0000000000007918 */ /* 0x000fc00000000000 */
[----:B------:R-:W-:-:S00]  /*02e0*/  NOP ;  /* 0x0000000000007918 */ /* 0x000fc00000000000 */
[----:B------:R-:W-:-:S00]  /*02f0*/  NOP ;  /* 0x0000000000007918 */ /* 0x000fc00000000000 */
.L_x_1:


//--------------------- .nv.shared.reserved.0     --------------------------
	.section	.nv.shared.reserved.0,"aw",@nobits
	.weak		__nv_reservedSMEM_offset_0_alias
	.size		__nv_reservedSMEM_offset_0_alias, 0, 64
	.other		__nv_reservedSMEM_offset_0_alias,@"STO_CUDA_RESERVED_SHARED STV_DEFAULT"
__nv_reservedSMEM_offset_0_alias:
	.zero		0
	.zero		64


//--------------------- .nv.constant0._Z11UpdateTwiceP6__halfPff --------------------------
	.section	.nv.constant0._Z11UpdateTwiceP6__halfPff,"a",@progbits
	.sectionflags	@""
	.align	4
.nv.constant0._Z11UpdateTwiceP6__halfPff:
	.zero		916


//--------------------- SYMBOLS --------------------------

	.type		.nv.reservedSmem.offset0,@object
	.size		.nv.reservedSmem.offset0,0x4
